	.headerflags	@"EF_CUDA_TEXMODE_UNIFIED EF_CUDA_64BIT_ADDRESS EF_CUDA_ACCELERATORS EF_CUDA_SM90 EF_CUDA_VIRTUAL_SM(EF_CUDA_SM90)"
	.elftype	@"ET_EXEC"


//--------------------- .nv.info                  --------------------------
	.section	.nv.info,"",@"SHT_CUDA_INFO"
	.align	4


	//----- nvinfo : EIATTR_REGCOUNT
	.align		4
        /*0000*/ 	.byte	0x04, 0x2f
        /*0002*/ 	.short	(.L_1 - .L_0)
	.align		4
.L_0:
        /*0004*/ 	.word	index@(triton_poi_fused_convolution_24)
        /*0008*/ 	.word	0x0000000a


	//----- nvinfo : EIATTR_MIN_STACK_SIZE
	.align		4
.L_1:
        /*000c*/ 	.byte	0x04, 0x12
        /*000e*/ 	.short	(.L_3 - .L_2)
	.align		4
.L_2:
        /*0010*/ 	.word	index@(triton_poi_fused_convolution_24)
        /*0014*/ 	.word	0x00000000


	//----- nvinfo : EIATTR_FRAME_SIZE
	.align		4
.L_3:
        /*0018*/ 	.byte	0x04, 0x11
        /*001a*/ 	.short	(.L_5 - .L_4)
	.align		4
.L_4:
        /*001c*/ 	.word	index@(triton_poi_fused_convolution_24)
        /*0020*/ 	.word	0x00000000


	//----- nvinfo : EIATTR_MIN_STACK_SIZE
	.align		4
.L_5:
        /*0024*/ 	.byte	0x04, 0x12
        /*0026*/ 	.short	(.L_7 - .L_6)
	.align		4
.L_6:
        /*0028*/ 	.word	index@(triton_poi_fused_convolution_24)
        /*002c*/ 	.word	0x00000000
.L_7:


//--------------------- .nv.info.triton_poi_fused_convolution_24 --------------------------
	.section	.nv.info.triton_poi_fused_convolution_24,"",@"SHT_CUDA_INFO"
	.sectionflags	@""
	.align	4


	//----- nvinfo : EIATTR_CUDA_API_VERSION
	.align		4
        /*0000*/ 	.byte	0x04, 0x37
        /*0002*/ 	.short	(.L_9 - .L_8)
.L_8:
        /*0004*/ 	.word	0x0000007c


	//----- nvinfo : EIATTR_KPARAM_INFO
	.align		4
.L_9:
        /*0008*/ 	.byte	0x04, 0x17
        /*000a*/ 	.short	(.L_11 - .L_10)
.L_10:
        /*000c*/ 	.word	0x00000000
        /*0010*/ 	.short	0x0002
        /*0012*/ 	.short	0x0010
        /*0014*/ 	.byte	0x00, 0xf0, 0x11, 0x00


	//----- nvinfo : EIATTR_KPARAM_INFO
	.align		4
.L_11:
        /*0018*/ 	.byte	0x04, 0x17
        /*001a*/ 	.short	(.L_13 - .L_12)
.L_12:
        /*001c*/ 	.word	0x00000000
        /*0020*/ 	.short	0x0001
        /*0022*/ 	.short	0x0008
        /*0024*/ 	.byte	0x00, 0xf4, 0x21, 0x00


	//----- nvinfo : EIATTR_KPARAM_INFO
	.align		4
.L_13:
        /*0028*/ 	.byte	0x04, 0x17
        /*002a*/ 	.short	(.L_15 - .L_14)
.L_14:
        /*002c*/ 	.word	0x00000000
        /*0030*/ 	.short	0x0000
        /*0032*/ 	.short	0x0000
        /*0034*/ 	.byte	0x00, 0xf4, 0x21, 0x00


	//----- nvinfo : EIATTR_SPARSE_MMA_MASK
	.align		4
.L_15:
        /*0038*/ 	.byte	0x03, 0x50
        /*003a*/ 	.short	0x0000


	//----- nvinfo : EIATTR_MAXREG_COUNT
	.align		4
        /*003c*/ 	.byte	0x03, 0x1b
        /*003e*/ 	.short	0x00ff


	//----- nvinfo : EIATTR_EXIT_INSTR_OFFSETS
	.align		4
        /*0040*/ 	.byte	0x04, 0x1c
        /*0042*/ 	.short	(.L_17 - .L_16)


	//   ....[0]....
.L_16:
        /*0044*/ 	.word	0x000000f0


	//----- nvinfo : EIATTR_REQNTID
	.align		4
.L_17:
        /*0048*/ 	.byte	0x04, 0x10
        /*004a*/ 	.short	(.L_19 - .L_18)
.L_18:
        /*004c*/ 	.word	0x00000100
        /*0050*/ 	.word	0x00000001
        /*0054*/ 	.word	0x00000001


	//----- nvinfo : EIATTR_CBANK_PARAM_SIZE
	.align		4
.L_19:
        /*0058*/ 	.byte	0x03, 0x19
        /*005a*/ 	.short	0x0014


	//----- nvinfo : EIATTR_PARAM_CBANK
	.align		4
        /*005c*/ 	.byte	0x04, 0x0a
        /*005e*/ 	.short	(.L_21 - .L_20)
	.align		4
.L_20:
        /*0060*/ 	.word	index@(.nv.constant0.triton_poi_fused_convolution_24)
        /*0064*/ 	.short	0x0210
        /*0066*/ 	.short	0x0014


	//----- nvinfo : EIATTR_SW_WAR
	.align		4
.L_21:
        /*0068*/ 	.byte	0x04, 0x36
        /*006a*/ 	.short	(.L_23 - .L_22)
.L_22:
        /*006c*/ 	.word	0x00000008
.L_23:


//--------------------- .nv.callgraph             --------------------------
	.section	.nv.callgraph,"",@"SHT_CUDA_CALLGRAPH"
	.align	4
	.sectionentsize	8
	.align		4
        /*0000*/ 	.word	0x00000000
	.align		4
        /*0004*/ 	.word	0xffffffff
	.align		4
        /*0008*/ 	.word	0x00000000
	.align		4
        /*000c*/ 	.word	0xfffffffe
	.align		4
        /*0010*/ 	.word	0x00000000
	.align		4
        /*0014*/ 	.word	0xfffffffd
	.align		4
        /*0018*/ 	.word	0x00000000
	.align		4
        /*001c*/ 	.word	0xfffffffc


//--------------------- .text.triton_poi_fused_convolution_24 --------------------------
	.section	.text.triton_poi_fused_convolution_24,"ax",@progbits
	.align	128
        .global         triton_poi_fused_convolution_24
        .type           triton_poi_fused_convolution_24,@function
        .size           triton_poi_fused_convolution_24,(.L_x_1 - triton_poi_fused_convolution_24)
        .other          triton_poi_fused_convolution_24,@"STO_CUDA_ENTRY STV_DEFAULT"
triton_poi_fused_convolution_24:
.text.triton_poi_fused_convolution_24:
[----:B------:R-:W-:Y:S01]  /*0000*/  LDC R1, c[0x0][0x28] ;  /* 0x00000a00ff017b82 */ /* 0x000fe20000000800 */
[----:B------:R-:W1:Y:S07]  /*0010*/  S2R R0, SR_TID.X ;  /* 0x0000000000007919 */ /* 0x000e6e0000002100 */
[----:B------:R-:W2:Y:S01]  /*0020*/  LDC.64 R2, c[0x0][0x210] ;  /* 0x00008400ff027b82 */ /* 0x000ea20000000a00 */
[----:B------:R-:W-:Y:S01]  /*0030*/  ULDC.64 UR4, c[0x0][0x208] ;  /* 0x0000820000047ab9 */ /* 0x000fe20000000a00 */
[----:B------:R-:W3:Y:S06]  /*0040*/  S2R R7, SR_CTAID.X ;  /* 0x0000000000077919 */ /* 0x000eec0000002500 */
[----:B------:R-:W4:Y:S01]  /*0050*/  LDC.64 R4, c[0x0][0x218] ;  /* 0x00008600ff047b82 */ /* 0x000f220000000a00 */
[----:B-1----:R-:W-:Y:S01]  /*0060*/  SHF.L.U32 R0, R0, 0x1, RZ ;  /* 0x0000000100007819 */ /* 0x002fe200000006ff */
[----:B----4-:R-:W4:Y:S03]  /*0070*/  LDG.E R4, desc[UR4][R4.64] ;  /* 0x0000000404047981 */ /* 0x010f26000c1e1900 */
[----:B------:R-:W-:-:S04]  /*0080*/  LOP3.LUT R0, R0, 0x1fe, RZ, 0xc0, !PT ;  /* 0x000001fe00007812 */ /* 0x000fc800078ec0ff */
[----:B---3--:R-:W-:-:S05]  /*0090*/  LEA R7, R7, R0, 0x9 ;  /* 0x0000000007077211 */ /* 0x008fca00078e48ff */
[----:B--2---:R-:W-:-:S05]  /*00a0*/  IMAD.WIDE R2, R7, 0x4, R2 ;  /* 0x0000000407027825 */ /* 0x004fca00078e0202 */
[----:B------:R-:W4:Y:S02]  /*00b0*/  LDG.E.64 R6, desc[UR4][R2.64] ;  /* 0x0000000402067981 */ /* 0x000f24000c1e1b00 */
[--C-:B----4-:R-:W-:Y:S01]  /*00c0*/  FADD R6, R6, R4.reuse ;  /* 0x0000000406067221 */ /* 0x110fe20000000000 */
[----:B------:R-:W-:-:S05]  /*00d0*/  FADD R7, R7, R4 ;  /* 0x0000000407077221 */ /* 0x000fca0000000000 */
[----:B------:R-:W-:Y:S01]  /*00e0*/  STG.E.64 desc[UR4][R2.64], R6 ;  /* 0x0000000602007986 */ /* 0x000fe2000c101b04 */
[----:B------:R-:W-:Y:S05]  /*00f0*/  EXIT ;  /* 0x000000000000794d */ /* 0x000fea0003800000 */
.L_x_0:
[----:B------:R-:W-:-:S00]  /*0100*/  BRA `(.L_x_0) ;  /* 0xfffffffc00fc7947 */ /* 0x000fc0000383ffff */
[----:B------:R-:W-:-:S00]  /*0110*/  NOP ;  /* 0x0000000000007918 */ /* 0x000fc00000000000 */
        /* <DEDUP_REMOVED lines=14> */
.L_x_1:


//--------------------- .nv.constant0.triton_poi_fused_convolution_24 --------------------------
	.section	.nv.constant0.triton_poi_fused_convolution_24,"a",@progbits
	.sectionflags	@""
	.align	4
.nv.constant0.triton_poi_fused_convolution_24:
	.zero		548
